//
// Generated by NVIDIA NVVM Compiler
//
// Compiler Build ID: CL-36424714
// Cuda compilation tools, release 13.0, V13.0.88
// Based on NVVM 20.0.0
//

.version 9.0
.target sm_100
.address_size 64

	// .globl	_Z12matrixAdd_1DPfS_S_ii
.extern .shared .align 16 .b8 shared_data[];

.visible .entry _Z12matrixAdd_1DPfS_S_ii(
	.param .u64 .ptr .align 1 _Z12matrixAdd_1DPfS_S_ii_param_0,
	.param .u64 .ptr .align 1 _Z12matrixAdd_1DPfS_S_ii_param_1,
	.param .u64 .ptr .align 1 _Z12matrixAdd_1DPfS_S_ii_param_2,
	.param .u32 _Z12matrixAdd_1DPfS_S_ii_param_3,
	.param .u32 _Z12matrixAdd_1DPfS_S_ii_param_4
)
{
	.reg .pred 	%p<2>;
	.reg .b32 	%r<8>;
	.reg .b32 	%f<4>;
	.reg .b64 	%rd<11>;

	ld.param.u64 	%rd1, [_Z12matrixAdd_1DPfS_S_ii_param_0];
	ld.param.u64 	%rd2, [_Z12matrixAdd_1DPfS_S_ii_param_1];
	ld.param.u64 	%rd3, [_Z12matrixAdd_1DPfS_S_ii_param_2];
	ld.param.u32 	%r2, [_Z12matrixAdd_1DPfS_S_ii_param_3];
	ld.param.u32 	%r3, [_Z12matrixAdd_1DPfS_S_ii_param_4];
	mul.lo.s32 	%r4, %r3, %r2;
	mov.u32 	%r5, %ctaid.x;
	mov.u32 	%r6, %ntid.x;
	mov.u32 	%r7, %tid.x;
	mad.lo.s32 	%r1, %r5, %r6, %r7;
	setp.ge.s32 	%p1, %r1, %r4;
	@%p1 bra 	$L__BB0_2;
	cvta.to.global.u64 	%rd4, %rd1;
	cvta.to.global.u64 	%rd5, %rd2;
	cvta.to.global.u64 	%rd6, %rd3;
	mul.wide.s32 	%rd7, %r1, 4;
	add.s64 	%rd8, %rd4, %rd7;
	ld.global.f32 	%f1, [%rd8];
	add.s64 	%rd9, %rd5, %rd7;
	ld.global.f32 	%f2, [%rd9];
	add.f32 	%f3, %f1, %f2;
	add.s64 	%rd10, %rd6, %rd7;
	st.global.f32 	[%rd10], %f3;
$L__BB0_2:
	ret;

}
	// .globl	_Z19matrixAdd_1D_sharedPfS_S_ii
.visible .entry _Z19matrixAdd_1D_sharedPfS_S_ii(
	.param .u64 .ptr .align 1 _Z19matrixAdd_1D_sharedPfS_S_ii_param_0,
	.param .u64 .ptr .align 1 _Z19matrixAdd_1D_sharedPfS_S_ii_param_1,
	.param .u64 .ptr .align 1 _Z19matrixAdd_1D_sharedPfS_S_ii_param_2,
	.param .u32 _Z19matrixAdd_1D_sharedPfS_S_ii_param_3,
	.param .u32 _Z19matrixAdd_1D_sharedPfS_S_ii_param_4
)
{
	.reg .pred 	%p<3>;
	.reg .b32 	%r<11>;
	.reg .b32 	%f<5>;
	.reg .b64 	%rd<12>;

	ld.param.u64 	%rd1, [_Z19matrixAdd_1D_sharedPfS_S_ii_param_0];
	ld.param.u64 	%rd2, [_Z19matrixAdd_1D_sharedPfS_S_ii_param_1];
	ld.param.u64 	%rd3, [_Z19matrixAdd_1D_sharedPfS_S_ii_param_2];
	ld.param.u32 	%r4, [_Z19matrixAdd_1D_sharedPfS_S_ii_param_3];
	ld.param.u32 	%r5, [_Z19matrixAdd_1D_sharedPfS_S_ii_param_4];
	mul.lo.s32 	%r1, %r5, %r4;
	mov.u32 	%r6, %ctaid.x;
	mov.u32 	%r7, %ntid.x;
	mov.u32 	%r8, %tid.x;
	mad.lo.s32 	%r2, %r6, %r7, %r8;
	setp.ge.s32 	%p1, %r2, %r1;
	shl.b32 	%r9, %r8, 2;
	mov.u32 	%r10, shared_data;
	add.s32 	%r3, %r10, %r9;
	@%p1 bra 	$L__BB1_2;
	cvta.to.global.u64 	%rd4, %rd1;
	mul.wide.s32 	%rd5, %r2, 4;
	add.s64 	%rd6, %rd4, %rd5;
	ld.global.f32 	%f1, [%rd6];
	st.shared.f32 	[%r3], %f1;
$L__BB1_2:
	setp.ge.s32 	%p2, %r2, %r1;
	bar.sync 	0;
	@%p2 bra 	$L__BB1_4;
	ld.shared.f32 	%f2, [%r3];
	cvta.to.global.u64 	%rd7, %rd2;
	mul.wide.s32 	%rd8, %r2, 4;
	add.s64 	%rd9, %rd7, %rd8;
	ld.global.f32 	%f3, [%rd9];
	add.f32 	%f4, %f2, %f3;
	cvta.to.global.u64 	%rd10, %rd3;
	add.s64 	%rd11, %rd10, %rd8;
	st.global.f32 	[%rd11], %f4;
$L__BB1_4:
	ret;

}


// ===== COMPILED SASS (sm_100) =====

	.target	sm_100

	.elftype	@"ET_EXEC"


//--------------------- .note.nv.tkinfo           --------------------------
	.section	.note.nv.tkinfo,"",@"SHT_NOTE"
	.sectionflags	@"SHF_NOTE_NV_TKINFO"
	.tkinfo
        /*0018*/ 	.word	0x00000002
        /*0030*/ 	.string	""
        /*0030*/ 	.string	"ptxas"
        /*0030*/ 	.string	"Cuda compilation tools, release 13.0, V13.0.88"
        /*0030*/ 	.string	"Build cuda_13.0.r13.0/compiler.36424714_0"
        /*0030*/ 	.string	"-arch sm_100 -m 64 "



//--------------------- .note.nv.cuinfo           --------------------------
	.section	.note.nv.cuinfo,"",@"SHT_NOTE"
	.sectionflags	@"SHF_NOTE_NV_CUINFO"
        /*0018*/ 	.short	0x0002
        /*001a*/ 	.short	0x0064
        /*001c*/ 	.short	0x0082
	.zero		2


//--------------------- .nv.info                  --------------------------
	.section	.nv.info,"",@"SHT_CUDA_INFO"
	.align	4


	//----- nvinfo : EIATTR_REGCOUNT
	.align		4
        /*0000*/ 	.byte	0x04, 0x2f
        /*0002*/ 	.short	(.L_1 - .L_0)
	.align		4
.L_0:
        /*0004*/ 	.word	index@(_Z12matrixAdd_1DPfS_S_ii)
        /*0008*/ 	.word	0x0000000c


	//----- nvinfo : EIATTR_FRAME_SIZE
	.align		4
.L_1:
        /*000c*/ 	.byte	0x04, 0x11
        /*000e*/ 	.short	(.L_3 - .L_2)
	.align		4
.L_2:
        /*0010*/ 	.word	index@(_Z12matrixAdd_1DPfS_S_ii)
        /*0014*/ 	.word	0x00000000


	//----- nvinfo : EIATTR_REGCOUNT
	.align		4
.L_3:
        /*0018*/ 	.byte	0x04, 0x2f
        /*001a*/ 	.short	(.L_5 - .L_4)
	.align		4
.L_4:
        /*001c*/ 	.word	index@(_Z19matrixAdd_1D_sharedPfS_S_ii)
        /*0020*/ 	.word	0x0000000a


	//----- nvinfo : EIATTR_FRAME_SIZE
	.align		4
.L_5:
        /*0024*/ 	.byte	0x04, 0x11
        /*0026*/ 	.short	(.L_7 - .L_6)
	.align		4
.L_6:
        /*0028*/ 	.word	index@(_Z19matrixAdd_1D_sharedPfS_S_ii)
        /*002c*/ 	.word	0x00000000


	//----- nvinfo : EIATTR_MIN_STACK_SIZE
	.align		4
.L_7:
        /*0030*/ 	.byte	0x04, 0x12
        /*0032*/ 	.short	(.L_9 - .L_8)
	.align		4
.L_8:
        /*0034*/ 	.word	index@(_Z19matrixAdd_1D_sharedPfS_S_ii)
        /*0038*/ 	.word	0x00000000


	//----- nvinfo : EIATTR_MIN_STACK_SIZE
	.align		4
.L_9:
        /*003c*/ 	.byte	0x04, 0x12
        /*003e*/ 	.short	(.L_11 - .L_10)
	.align		4
.L_10:
        /*0040*/ 	.word	index@(_Z12matrixAdd_1DPfS_S_ii)
        /*0044*/ 	.word	0x00000000
.L_11:


//--------------------- .nv.compat                --------------------------
	.section	.nv.compat,"",@"SHT_CUDA_COMPAT_INFO"
	.align	4
        /*0000*/ 	.byte	0x02, 0x09, 0x00, 0x00, 0x02, 0x02, 0x01, 0x00, 0x02, 0x05, 0x05, 0x00, 0x03, 0x07, 0x01, 0x01
        /*0010*/ 	.byte	0x02, 0x03, 0x00, 0x00, 0x02, 0x06, 0x01, 0x00, 0x04, 0x0b, 0x08, 0x00, 0x09, 0x00, 0x00, 0x00
        /*0020*/ 	.byte	0x00, 0x00, 0x00, 0x00


//--------------------- .nv.info._Z19matrixAdd_1D_sharedPfS_S_ii --------------------------
	.section	.nv.info._Z19matrixAdd_1D_sharedPfS_S_ii,"",@"SHT_CUDA_INFO"
	.sectionflags	@""
	.align	4


	//----- nvinfo : EIATTR_CUDA_API_VERSION
	.align		4
        /*0000*/ 	.byte	0x04, 0x37
        /*0002*/ 	.short	(.L_13 - .L_12)
.L_12:
        /*0004*/ 	.word	0x00000082


	//----- nvinfo : EIATTR_KPARAM_INFO
	.align		4
.L_13:
        /*0008*/ 	.byte	0x04, 0x17
        /*000a*/ 	.short	(.L_15 - .L_14)
.L_14:
        /*000c*/ 	.word	0x00000000
        /*0010*/ 	.short	0x0004
        /*0012*/ 	.short	0x001c
        /*0014*/ 	.byte	0x00, 0xf0, 0x11, 0x00


	//----- nvinfo : EIATTR_KPARAM_INFO
	.align		4
.L_15:
        /*0018*/ 	.byte	0x04, 0x17
        /*001a*/ 	.short	(.L_17 - .L_16)
.L_16:
        /*001c*/ 	.word	0x00000000
        /*0020*/ 	.short	0x0003
        /*0022*/ 	.short	0x0018
        /*0024*/ 	.byte	0x00, 0xf0, 0x11, 0x00


	//----- nvinfo : EIATTR_KPARAM_INFO
	.align		4
.L_17:
        /*0028*/ 	.byte	0x04, 0x17
        /*002a*/ 	.short	(.L_19 - .L_18)
.L_18:
        /*002c*/ 	.word	0x00000000
        /*0030*/ 	.short	0x0002
        /*0032*/ 	.short	0x0010
        /*0034*/ 	.byte	0x00, 0xf5, 0x21, 0x00


	//----- nvinfo : EIATTR_KPARAM_INFO
	.align		4
.L_19:
        /*0038*/ 	.byte	0x04, 0x17
        /*003a*/ 	.short	(.L_21 - .L_20)
.L_20:
        /*003c*/ 	.word	0x00000000
        /*0040*/ 	.short	0x0001
        /*0042*/ 	.short	0x0008
        /*0044*/ 	.byte	0x00, 0xf5, 0x21, 0x00


	//----- nvinfo : EIATTR_KPARAM_INFO
	.align		4
.L_21:
        /*0048*/ 	.byte	0x04, 0x17
        /*004a*/ 	.short	(.L_23 - .L_22)
.L_22:
        /*004c*/ 	.word	0x00000000
        /*0050*/ 	.short	0x0000
        /*0052*/ 	.short	0x0000
        /*0054*/ 	.byte	0x00, 0xf5, 0x21, 0x00


	//----- nvinfo : EIATTR_SPARSE_MMA_MASK
	.align		4
.L_23:
        /*0058*/ 	.byte	0x03, 0x50
        /*005a*/ 	.short	0x0000


	//----- nvinfo : EIATTR_MAXREG_COUNT
	.align		4
        /*005c*/ 	.byte	0x03, 0x1b
        /*005e*/ 	.short	0x00ff


	//----- nvinfo : EIATTR_NUM_BARRIERS
	.align		4
        /*0060*/ 	.byte	0x02, 0x4c
        /*0062*/ 	.byte	0x01
	.zero		1


	//----- nvinfo : EIATTR_MERCURY_ISA_VERSION
	.align		4
        /*0064*/ 	.byte	0x03, 0x5f
        /*0066*/ 	.short	0x0101


	//----- nvinfo : EIATTR_VRC_CTA_INIT_COUNT
	.align		4
        /*0068*/ 	.byte	0x02, 0x4a
	.zero		1
	.zero		1


	//----- nvinfo : EIATTR_EXIT_INSTR_OFFSETS
	.align		4
        /*006c*/ 	.byte	0x04, 0x1c
        /*006e*/ 	.short	(.L_25 - .L_24)


	//   ....[0]....
.L_24:
        /*0070*/ 	.word	0x00000120


	//   ....[1]....
        /*0074*/ 	.word	0x000001b0


	//----- nvinfo : EIATTR_CBANK_PARAM_SIZE
	.align		4
.L_25:
        /*0078*/ 	.byte	0x03, 0x19
        /*007a*/ 	.short	0x0020


	//----- nvinfo : EIATTR_PARAM_CBANK
	.align		4
        /*007c*/ 	.byte	0x04, 0x0a
        /*007e*/ 	.short	(.L_27 - .L_26)
	.align		4
.L_26:
        /*0080*/ 	.word	index@(.nv.constant0._Z19matrixAdd_1D_sharedPfS_S_ii)
        /*0084*/ 	.short	0x0380
        /*0086*/ 	.short	0x0020


	//----- nvinfo : EIATTR_SW_WAR
	.align		4
.L_27:
        /*0088*/ 	.byte	0x04, 0x36
        /*008a*/ 	.short	(.L_29 - .L_28)
.L_28:
        /*008c*/ 	.word	0x00000008
.L_29:


//--------------------- .nv.info._Z12matrixAdd_1DPfS_S_ii --------------------------
	.section	.nv.info._Z12matrixAdd_1DPfS_S_ii,"",@"SHT_CUDA_INFO"
	.sectionflags	@""
	.align	4


	//----- nvinfo : EIATTR_CUDA_API_VERSION
	.align		4
        /*0000*/ 	.byte	0x04, 0x37
        /*0002*/ 	.short	(.L_31 - .L_30)
.L_30:
        /*0004*/ 	.word	0x00000082


	//----- nvinfo : EIATTR_KPARAM_INFO
	.align		4
.L_31:
        /*0008*/ 	.byte	0x04, 0x17
        /*000a*/ 	.short	(.L_33 - .L_32)
.L_32:
        /*000c*/ 	.word	0x00000000
        /*0010*/ 	.short	0x0004
        /*0012*/ 	.short	0x001c
        /*0014*/ 	.byte	0x00, 0xf0, 0x11, 0x00


	//----- nvinfo : EIATTR_KPARAM_INFO
	.align		4
.L_33:
        /*0018*/ 	.byte	0x04, 0x17
        /*001a*/ 	.short	(.L_35 - .L_34)
.L_34:
        /*001c*/ 	.word	0x00000000
        /*0020*/ 	.short	0x0003
        /*0022*/ 	.short	0x0018
        /*0024*/ 	.byte	0x00, 0xf0, 0x11, 0x00


	//----- nvinfo : EIATTR_KPARAM_INFO
	.align		4
.L_35:
        /*0028*/ 	.byte	0x04, 0x17
        /*002a*/ 	.short	(.L_37 - .L_36)
.L_36:
        /*002c*/ 	.word	0x00000000
        /*0030*/ 	.short	0x0002
        /*0032*/ 	.short	0x0010
        /*0034*/ 	.byte	0x00, 0xf5, 0x21, 0x00


	//----- nvinfo : EIATTR_KPARAM_INFO
	.align		4
.L_37:
        /*0038*/ 	.byte	0x04, 0x17
        /*003a*/ 	.short	(.L_39 - .L_38)
.L_38:
        /*003c*/ 	.word	0x00000000
        /*0040*/ 	.short	0x0001
        /*0042*/ 	.short	0x0008
        /*0044*/ 	.byte	0x00, 0xf5, 0x21, 0x00


	//----- nvinfo : EIATTR_KPARAM_INFO
	.align		4
.L_39:
        /*0048*/ 	.byte	0x04, 0x17
        /*004a*/ 	.short	(.L_41 - .L_40)
.L_40:
        /*004c*/ 	.word	0x00000000
        /*0050*/ 	.short	0x0000
        /*0052*/ 	.short	0x0000
        /*0054*/ 	.byte	0x00, 0xf5, 0x21, 0x00


	//----- nvinfo : EIATTR_SPARSE_MMA_MASK
	.align		4
.L_41:
        /*0058*/ 	.byte	0x03, 0x50
        /*005a*/ 	.short	0x0000


	//----- nvinfo : EIATTR_MAXREG_COUNT
	.align		4
        /*005c*/ 	.byte	0x03, 0x1b
        /*005e*/ 	.short	0x00ff


	//----- nvinfo : EIATTR_MERCURY_ISA_VERSION
	.align		4
        /*0060*/ 	.byte	0x03, 0x5f
        /*0062*/ 	.short	0x0101


	//----- nvinfo : EIATTR_VRC_CTA_INIT_COUNT
	.align		4
        /*0064*/ 	.byte	0x02, 0x4a
	.zero		1
	.zero		1


	//----- nvinfo : EIATTR_EXIT_INSTR_OFFSETS
	.align		4
        /*0068*/ 	.byte	0x04, 0x1c
        /*006a*/ 	.short	(.L_43 - .L_42)


	//   ....[0]....
.L_42:
        /*006c*/ 	.word	0x00000080


	//   ....[1]....
        /*0070*/ 	.word	0x00000140


	//----- nvinfo : EIATTR_CBANK_PARAM_SIZE
	.align		4
.L_43:
        /*0074*/ 	.byte	0x03, 0x19
        /*0076*/ 	.short	0x0020


	//----- nvinfo : EIATTR_PARAM_CBANK
	.align		4
        /*0078*/ 	.byte	0x04, 0x0a
        /*007a*/ 	.short	(.L_45 - .L_44)
	.align		4
.L_44:
        /*007c*/ 	.word	index@(.nv.constant0._Z12matrixAdd_1DPfS_S_ii)
        /*0080*/ 	.short	0x0380
        /*0082*/ 	.short	0x0020


	//----- nvinfo : EIATTR_SW_WAR
	.align		4
.L_45:
        /*0084*/ 	.byte	0x04, 0x36
        /*0086*/ 	.short	(.L_47 - .L_46)
.L_46:
        /*0088*/ 	.word	0x00000008
.L_47:


//--------------------- .nv.callgraph             --------------------------
	.section	.nv.callgraph,"",@"SHT_CUDA_CALLGRAPH"
	.align	4
	.sectionentsize	8
	.align		4
        /*0000*/ 	.word	0x00000000
	.align		4
        /*0004*/ 	.word	0xffffffff
	.align		4
        /*0008*/ 	.word	0x00000000
	.align		4
        /*000c*/ 	.word	0xfffffffe
	.align		4
        /*0010*/ 	.word	0x00000000
	.align		4
        /*0014*/ 	.word	0xfffffffd
	.align		4
        /*0018*/ 	.word	0x00000000
	.align		4
        /*001c*/ 	.word	0xfffffffc


//--------------------- .text._Z19matrixAdd_1D_sharedPfS_S_ii --------------------------
	.section	.text._Z19matrixAdd_1D_sharedPfS_S_ii,"ax",@progbits
	.align	128
        .global         _Z19matrixAdd_1D_sharedPfS_S_ii
        .type           _Z19matrixAdd_1D_sharedPfS_S_ii,@function
        .size           _Z19matrixAdd_1D_sharedPfS_S_ii,(.L_x_2 - _Z19matrixAdd_1D_sharedPfS_S_ii)
        .other          _Z19matrixAdd_1D_sharedPfS_S_ii,@"STO_CUDA_ENTRY STV_DEFAULT"
_Z19matrixAdd_1D_sharedPfS_S_ii:
.text._Z19matrixAdd_1D_sharedPfS_S_ii:
[----:B------:R-:W-:Y:S01]  /*0000*/  LDC R1, c[0x0][0x37c] ;  /* 0x0000df00ff017b82 */ /* 0x000fe20000000800 */
[----:B------:R-:W0:Y:S07]  /*0010*/  S2R R0, SR_TID.X ;  /* 0x0000000000007919 */ /* 0x000e2e0000002100 */
[----:B------:R-:W0:Y:S01]  /*0020*/  S2UR UR6, SR_CTAID.X ;  /* 0x00000000000679c3 */ /* 0x000e220000002500 */
[----:B------:R-:W1:Y:S07]  /*0030*/  LDCU.64 UR4, c[0x0][0x398] ;  /* 0x00007300ff0477ac */ /* 0x000e6e0008000a00 */
[----:B------:R-:W0:Y:S01]  /*0040*/  LDC R7, c[0x0][0x360] ;  /* 0x0000d800ff077b82 */ /* 0x000e220000000800 */
[----:B-1----:R-:W-:Y:S01]  /*0050*/  UIMAD UR4, UR5, UR4, URZ ;  /* 0x00000004050472a4 */ /* 0x002fe2000f8e02ff */
[----:B0-----:R-:W-:Y:S01]  /*0060*/  IMAD R7, R7, UR6, R0 ;  /* 0x0000000607077c24 */ /* 0x001fe2000f8e0200 */
[----:B------:R-:W0:Y:S04]  /*0070*/  LDCU.64 UR6, c[0x0][0x358] ;  /* 0x00006b00ff0677ac */ /* 0x000e280008000a00 */
[----:B------:R-:W-:-:S13]  /*0080*/  ISETP.GE.AND P0, PT, R7, UR4, PT ;  /* 0x0000000407007c0c */ /* 0x000fda000bf06270 */
[----:B------:R-:W1:Y:S02]  /*0090*/  @!P0 LDC.64 R2, c[0x0][0x380] ;  /* 0x0000e000ff028b82 */ /* 0x000e640000000a00 */
[----:B-1----:R-:W-:-:S06]  /*00a0*/  @!P0 IMAD.WIDE R2, R7, 0x4, R2 ;  /* 0x0000000407028825 */ /* 0x002fcc00078e0202 */
[----:B0-----:R-:W2:Y:S01]  /*00b0*/  @!P0 LDG.E R3, desc[UR6][R2.64] ;  /* 0x0000000602038981 */ /* 0x001ea2000c1e1900 */
[----:B------:R-:W0:Y:S01]  /*00c0*/  S2UR UR5, SR_CgaCtaId ;  /* 0x00000000000579c3 */ /* 0x000e220000008800 */
[----:B------:R-:W-:Y:S02]  /*00d0*/  UMOV UR4, 0x400 ;  /* 0x0000040000047882 */ /* 0x000fe40000000000 */
[----:B0-----:R-:W-:-:S06]  /*00e0*/  ULEA UR4, UR5, UR4, 0x18 ;  /* 0x0000000405047291 */ /* 0x001fcc000f8ec0ff */
[----:B------:R-:W-:-:S05]  /*00f0*/  LEA R0, R0, UR4, 0x2 ;  /* 0x0000000400007c11 */ /* 0x000fca000f8e10ff */
[----:B--2---:R0:W-:Y:S01]  /*0100*/  @!P0 STS [R0], R3 ;  /* 0x0000000300008388 */ /* 0x0041e20000000800 */
[----:B------:R-:W-:Y:S06]  /*0110*/  BAR.SYNC.DEFER_BLOCKING 0x0 ;  /* 0x0000000000007b1d */ /* 0x000fec0000010000 */
[----:B------:R-:W-:Y:S05]  /*0120*/  @P0 EXIT ;  /* 0x000000000000094d */ /* 0x000fea0003800000 */
[----:B0-----:R-:W0:Y:S01]  /*0130*/  LDC.64 R2, c[0x0][0x388] ;  /* 0x0000e200ff027b82 */ /* 0x001e220000000a00 */
[----:B------:R-:W1:Y:S07]  /*0140*/  LDS R0, [R0] ;  /* 0x0000000000007984 */ /* 0x000e6e0000000800 */
[----:B------:R-:W2:Y:S01]  /*0150*/  LDC.64 R4, c[0x0][0x390] ;  /* 0x0000e400ff047b82 */ /* 0x000ea20000000a00 */
[----:B0-----:R-:W-:-:S06]  /*0160*/  IMAD.WIDE R2, R7, 0x4, R2 ;  /* 0x0000000407027825 */ /* 0x001fcc00078e0202 */
[----:B------:R-:W1:Y:S01]  /*0170*/  LDG.E R3, desc[UR6][R2.64] ;  /* 0x0000000602037981 */ /* 0x000e62000c1e1900 */
[----:B--2---:R-:W-:-:S04]  /*0180*/  IMAD.WIDE R4, R7, 0x4, R4 ;  /* 0x0000000407047825 */ /* 0x004fc800078e0204 */
[----:B-1----:R-:W-:-:S05]  /*0190*/  FADD R7, R0, R3 ;  /* 0x0000000300077221 */ /* 0x002fca0000000000 */
[----:B------:R-:W-:Y:S01]  /*01a0*/  STG.E desc[UR6][R4.64], R7 ;  /* 0x0000000704007986 */ /* 0x000fe2000c101906 */
[----:B------:R-:W-:Y:S05]  /*01b0*/  EXIT ;  /* 0x000000000000794d */ /* 0x000fea0003800000 */
.L_x_0:
[----:B------:R-:W-:-:S00]  /*01c0*/  BRA `(.L_x_0) ;  /* 0xfffffffc00fc7947 */ /* 0x000fc0000383ffff */
[----:B------:R-:W-:-:S00]  /*01d0*/  NOP ;  /* 0x0000000000007918 */ /* 0x000fc00000000000 */
        /* <DEDUP_REMOVED lines=10> */
.L_x_2:


//--------------------- .text._Z12matrixAdd_1DPfS_S_ii --------------------------
	.section	.text._Z12matrixAdd_1DPfS_S_ii,"ax",@progbits
	.align	128
        .global         _Z12matrixAdd_1DPfS_S_ii
        .type           _Z12matrixAdd_1DPfS_S_ii,@function
        .size           _Z12matrixAdd_1DPfS_S_ii,(.L_x_3 - _Z12matrixAdd_1DPfS_S_ii)
        .other          _Z12matrixAdd_1DPfS_S_ii,@"STO_CUDA_ENTRY STV_DEFAULT"
_Z12matrixAdd_1DPfS_S_ii:
.text._Z12matrixAdd_1DPfS_S_ii:
[----:B------:R-:W-:Y:S01]  /*0000*/  LDC R1, c[0x0][0x37c] ;  /* 0x0000df00ff017b82 */ /* 0x000fe20000000800 */
[----:B------:R-:W0:Y:S07]  /*0010*/  S2R R0, SR_TID.X ;  /* 0x0000000000007919 */ /* 0x000e2e0000002100 */
[----:B------:R-:W0:Y:S01]  /*0020*/  S2UR UR6, SR_CTAID.X ;  /* 0x00000000000679c3 */ /* 0x000e220000002500 */
[----:B------:R-:W1:Y:S07]  /*0030*/  LDCU.64 UR4, c[0x0][0x398] ;  /* 0x00007300ff0477ac */ /* 0x000e6e0008000a00 */
[----:B------:R-:W0:Y:S01]  /*0040*/  LDC R9, c[0x0][0x360] ;  /* 0x0000d800ff097b82 */ /* 0x000e220000000800 */
[----:B-1----:R-:W-:Y:S01]  /*0050*/  UIMAD UR4, UR5, UR4, URZ ;  /* 0x00000004050472a4 */ /* 0x002fe2000f8e02ff */
[----:B0-----:R-:W-:-:S05]  /*0060*/  IMAD R9, R9, UR6, R0 ;  /* 0x0000000609097c24 */ /* 0x001fca000f8e0200 */
[----:B------:R-:W-:-:S13]  /*0070*/  ISETP.GE.AND P0, PT, R9, UR4, PT ;  /* 0x0000000409007c0c */ /* 0x000fda000bf06270 */
[----:B------:R-:W-:Y:S05]  /*0080*/  @P0 EXIT ;  /* 0x000000000000094d */ /* 0x000fea0003800000 */
[----:B------:R-:W0:Y:S01]  /*0090*/  LDC.64 R2, c[0x0][0x380] ;  /* 0x0000e000ff027b82 */ /* 0x000e220000000a00 */
[----:B------:R-:W1:Y:S07]  /*00a0*/  LDCU.64 UR4, c[0x0][0x358] ;  /* 0x00006b00ff0477ac */ /* 0x000e6e0008000a00 */
[----:B------:R-:W2:Y:S08]  /*00b0*/  LDC.64 R4, c[0x0][0x388] ;  /* 0x0000e200ff047b82 */ /* 0x000eb00000000a00 */
[----:B------:R-:W3:Y:S01]  /*00c0*/  LDC.64 R6, c[0x0][0x390] ;  /* 0x0000e400ff067b82 */ /* 0x000ee20000000a00 */
[----:B0-----:R-:W-:-:S06]  /*00d0*/  IMAD.WIDE R2, R9, 0x4, R2 ;  /* 0x0000000409027825 */ /* 0x001fcc00078e0202 */
[----:B-1----:R-:W4:Y:S01]  /*00e0*/  LDG.E R2, desc[UR4][R2.64] ;  /* 0x0000000402027981 */ /* 0x002f22000c1e1900 */
[----:B--2---:R-:W-:-:S06]  /*00f0*/  IMAD.WIDE R4, R9, 0x4, R4 ;  /* 0x0000000409047825 */ /* 0x004fcc00078e0204 */
[----:B------:R-:W4:Y:S01]  /*0100*/  LDG.E R5, desc[UR4][R4.64] ;  /* 0x0000000404057981 */ /* 0x000f22000c1e1900 */
[----:B---3--:R-:W-:-:S04]  /*0110*/  IMAD.WIDE R6, R9, 0x4, R6 ;  /* 0x0000000409067825 */ /* 0x008fc800078e0206 */
[----:B----4-:R-:W-:-:S05]  /*0120*/  FADD R9, R2, R5 ;  /* 0x0000000502097221 */ /* 0x010fca0000000000 */
[----:B------:R-:W-:Y:S01]  /*0130*/  STG.E desc[UR4][R6.64], R9 ;  /* 0x0000000906007986 */ /* 0x000fe2000c101904 */
[----:B------:R-:W-:Y:S05]  /*0140*/  EXIT ;  /* 0x000000000000794d */ /* 0x000fea0003800000 */
.L_x_1:
        /* <DEDUP_REMOVED lines=11> */
.L_x_3:


//--------------------- .nv.shared._Z19matrixAdd_1D_sharedPfS_S_ii --------------------------
	.section	.nv.shared._Z19matrixAdd_1D_sharedPfS_S_ii,"aw",@nobits
	.sectionflags	@""
	.align	16
	.zero		1024


//--------------------- .nv.shared.reserved.0     --------------------------
	.section	.nv.shared.reserved.0,"aw",@nobits
	.weak		__nv_reservedSMEM_offset_0_alias
	.size		__nv_reservedSMEM_offset_0_alias, 0, 64
	.other		__nv_reservedSMEM_offset_0_alias,@"STO_CUDA_RESERVED_SHARED STV_DEFAULT"
__nv_reservedSMEM_offset_0_alias:
	.zero		0
	.zero		64


//--------------------- .nv.shared._Z12matrixAdd_1DPfS_S_ii --------------------------
	.section	.nv.shared._Z12matrixAdd_1DPfS_S_ii,"aw",@nobits
	.sectionflags	@""
	.align	16
	.zero		1024


//--------------------- .nv.constant0._Z19matrixAdd_1D_sharedPfS_S_ii --------------------------
	.section	.nv.constant0._Z19matrixAdd_1D_sharedPfS_S_ii,"a",@progbits
	.sectionflags	@""
	.align	4
.nv.constant0._Z19matrixAdd_1D_sharedPfS_S_ii:
	.zero		928


//--------------------- .nv.constant0._Z12matrixAdd_1DPfS_S_ii --------------------------
	.section	.nv.constant0._Z12matrixAdd_1DPfS_S_ii,"a",@progbits
	.sectionflags	@""
	.align	4
.nv.constant0._Z12matrixAdd_1DPfS_S_ii:
	.zero		928


//--------------------- SYMBOLS --------------------------

	.type		.nv.reservedSmem.offset0,@object
	.size		.nv.reservedSmem.offset0,0x4
	.type		.nv.reservedSmem.cap,@object
	.size		.nv.reservedSmem.cap,0x4
